	.headerflags	@"EF_CUDA_TEXMODE_UNIFIED EF_CUDA_64BIT_ADDRESS EF_CUDA_ACCELERATORS EF_CUDA_SM90 EF_CUDA_VIRTUAL_SM(EF_CUDA_SM90)"
	.elftype	@"ET_EXEC"


//--------------------- .nv.info                  --------------------------
	.section	.nv.info,"",@"SHT_CUDA_INFO"
	.align	4


	//----- nvinfo : EIATTR_REGCOUNT
	.align		4
        /*0000*/ 	.byte	0x04, 0x2f
        /*0002*/ 	.short	(.L_3 - .L_2)
	.align		4
.L_2:
        /*0004*/ 	.word	index@(triton_poi_fused__native_batch_norm_legit_no_training_add_relu_13)
        /*0008*/ 	.word	0x0000002c


	//----- nvinfo : EIATTR_MIN_STACK_SIZE
	.align		4
.L_3:
        /*000c*/ 	.byte	0x04, 0x12
        /*000e*/ 	.short	(.L_5 - .L_4)
	.align		4
.L_4:
        /*0010*/ 	.word	index@(triton_poi_fused__native_batch_norm_legit_no_training_add_relu_13)
        /*0014*/ 	.word	0x00000000


	//----- nvinfo : EIATTR_FRAME_SIZE
	.align		4
.L_5:
        /*0018*/ 	.byte	0x04, 0x11
        /*001a*/ 	.short	(.L_7 - .L_6)
	.align		4
.L_6:
        /*001c*/ 	.word	index@(triton_poi_fused__native_batch_norm_legit_no_training_add_relu_13)
        /*0020*/ 	.word	0x00000000


	//----- nvinfo : EIATTR_MIN_STACK_SIZE
	.align		4
.L_7:
        /*0024*/ 	.byte	0x04, 0x12
        /*0026*/ 	.short	(.L_9 - .L_8)
	.align		4
.L_8:
        /*0028*/ 	.word	index@(triton_poi_fused__native_batch_norm_legit_no_training_add_relu_13)
        /*002c*/ 	.word	0x00000000
.L_9:


//--------------------- .nv.info.triton_poi_fused__native_batch_norm_legit_no_training_add_relu_13 --------------------------
	.section	.nv.info.triton_poi_fused__native_batch_norm_legit_no_training_add_relu_13,"",@"SHT_CUDA_INFO"
	.sectionflags	@""
	.align	4


	//----- nvinfo : EIATTR_CUDA_API_VERSION
	.align		4
        /*0000*/ 	.byte	0x04, 0x37
        /*0002*/ 	.short	(.L_11 - .L_10)
.L_10:
        /*0004*/ 	.word	0x0000007c


	//----- nvinfo : EIATTR_KPARAM_INFO
	.align		4
.L_11:
        /*0008*/ 	.byte	0x04, 0x17
        /*000a*/ 	.short	(.L_13 - .L_12)
.L_12:
        /*000c*/ 	.word	0x00000000
        /*0010*/ 	.short	0x0008
        /*0012*/ 	.short	0x003c
        /*0014*/ 	.byte	0x00, 0xf0, 0x11, 0x00


	//----- nvinfo : EIATTR_KPARAM_INFO
	.align		4
.L_13:
        /*0018*/ 	.byte	0x04, 0x17
        /*001a*/ 	.short	(.L_15 - .L_14)
.L_14:
        /*001c*/ 	.word	0x00000000
        /*0020*/ 	.short	0x0007
        /*0022*/ 	.short	0x0038
        /*0024*/ 	.byte	0x00, 0xf0, 0x11, 0x00


	//----- nvinfo : EIATTR_KPARAM_INFO
	.align		4
.L_15:
        /*0028*/ 	.byte	0x04, 0x17
        /*002a*/ 	.short	(.L_17 - .L_16)
.L_16:
        /*002c*/ 	.word	0x00000000
        /*0030*/ 	.short	0x0006
        /*0032*/ 	.short	0x0030
        /*0034*/ 	.byte	0x00, 0xf4, 0x21, 0x00


	//----- nvinfo : EIATTR_KPARAM_INFO
	.align		4
.L_17:
        /*0038*/ 	.byte	0x04, 0x17
        /*003a*/ 	.short	(.L_19 - .L_18)
.L_18:
        /*003c*/ 	.word	0x00000000
        /*0040*/ 	.short	0x0005
        /*0042*/ 	.short	0x0028
        /*0044*/ 	.byte	0x00, 0xf4, 0x21, 0x00


	//----- nvinfo : EIATTR_KPARAM_INFO
	.align		4
.L_19:
        /*0048*/ 	.byte	0x04, 0x17
        /*004a*/ 	.short	(.L_21 - .L_20)
.L_20:
        /*004c*/ 	.word	0x00000000
        /*0050*/ 	.short	0x0004
        /*0052*/ 	.short	0x0020
        /*0054*/ 	.byte	0x00, 0xf4, 0x21, 0x00


	//----- nvinfo : EIATTR_KPARAM_INFO
	.align		4
.L_21:
        /*0058*/ 	.byte	0x04, 0x17
        /*005a*/ 	.short	(.L_23 - .L_22)
.L_22:
        /*005c*/ 	.word	0x00000000
        /*0060*/ 	.short	0x0003
        /*0062*/ 	.short	0x0018
        /*0064*/ 	.byte	0x00, 0xf4, 0x21, 0x00


	//----- nvinfo : EIATTR_KPARAM_INFO
	.align		4
.L_23:
        /*0068*/ 	.byte	0x04, 0x17
        /*006a*/ 	.short	(.L_25 - .L_24)
.L_24:
        /*006c*/ 	.word	0x00000000
        /*0070*/ 	.short	0x0002
        /*0072*/ 	.short	0x0010
        /*0074*/ 	.byte	0x00, 0xf4, 0x21, 0x00


	//----- nvinfo : EIATTR_KPARAM_INFO
	.align		4
.L_25:
        /*0078*/ 	.byte	0x04, 0x17
        /*007a*/ 	.short	(.L_27 - .L_26)
.L_26:
        /*007c*/ 	.word	0x00000000
        /*0080*/ 	.short	0x0001
        /*0082*/ 	.short	0x0008
        /*0084*/ 	.byte	0x00, 0xf4, 0x21, 0x00


	//----- nvinfo : EIATTR_KPARAM_INFO
	.align		4
.L_27:
        /*0088*/ 	.byte	0x04, 0x17
        /*008a*/ 	.short	(.L_29 - .L_28)
.L_28:
        /*008c*/ 	.word	0x00000000
        /*0090*/ 	.short	0x0000
        /*0092*/ 	.short	0x0000
        /*0094*/ 	.byte	0x00, 0xf4, 0x21, 0x00


	//----- nvinfo : EIATTR_SPARSE_MMA_MASK
	.align		4
.L_29:
        /*0098*/ 	.byte	0x03, 0x50
        /*009a*/ 	.short	0x0000


	//----- nvinfo : EIATTR_MAXREG_COUNT
	.align		4
        /*009c*/ 	.byte	0x03, 0x1b
        /*009e*/ 	.short	0x00ff


	//----- nvinfo : EIATTR_EXIT_INSTR_OFFSETS
	.align		4
        /*00a0*/ 	.byte	0x04, 0x1c
        /*00a2*/ 	.short	(.L_31 - .L_30)


	//   ....[0]....
.L_30:
        /*00a4*/ 	.word	0x00001270


	//   ....[1]....
        /*00a8*/ 	.word	0x000012c0


	//----- nvinfo : EIATTR_REQNTID
	.align		4
.L_31:
        /*00ac*/ 	.byte	0x04, 0x10
        /*00ae*/ 	.short	(.L_33 - .L_32)
.L_32:
        /*00b0*/ 	.word	0x00000100
        /*00b4*/ 	.word	0x00000001
        /*00b8*/ 	.word	0x00000001


	//----- nvinfo : EIATTR_CBANK_PARAM_SIZE
	.align		4
.L_33:
        /*00bc*/ 	.byte	0x03, 0x19
        /*00be*/ 	.short	0x0040


	//----- nvinfo : EIATTR_PARAM_CBANK
	.align		4
        /*00c0*/ 	.byte	0x04, 0x0a
        /*00c2*/ 	.short	(.L_35 - .L_34)
	.align		4
.L_34:
        /*00c4*/ 	.word	index@(.nv.constant0.triton_poi_fused__native_batch_norm_legit_no_training_add_relu_13)
        /*00c8*/ 	.short	0x0210
        /*00ca*/ 	.short	0x0040


	//----- nvinfo : EIATTR_SW_WAR
	.align		4
.L_35:
        /*00cc*/ 	.byte	0x04, 0x36
        /*00ce*/ 	.short	(.L_37 - .L_36)
.L_36:
        /*00d0*/ 	.word	0x00000008
.L_37:


//--------------------- .nv.callgraph             --------------------------
	.section	.nv.callgraph,"",@"SHT_CUDA_CALLGRAPH"
	.align	4
	.sectionentsize	8
	.align		4
        /*0000*/ 	.word	0x00000000
	.align		4
        /*0004*/ 	.word	0xffffffff
	.align		4
        /*0008*/ 	.word	0x00000000
	.align		4
        /*000c*/ 	.word	0xfffffffe
	.align		4
        /*0010*/ 	.word	0x00000000
	.align		4
        /*0014*/ 	.word	0xfffffffd
	.align		4
        /*0018*/ 	.word	0x00000000
	.align		4
        /*001c*/ 	.word	0xfffffffc


//--------------------- .nv.constant4             --------------------------
	.section	.nv.constant4,"a",@progbits
	.align	8
	.align		8
.nv.constant4:
        /*0000*/ 	.dword	_$_str
	.align		8
        /*0008*/ 	.dword	_$_str_$_2


//--------------------- .text.triton_poi_fused__native_batch_norm_legit_no_training_add_relu_13 --------------------------
	.section	.text.triton_poi_fused__native_batch_norm_legit_no_training_add_relu_13,"ax",@progbits
	.sectionflags	@"SHF_BARRIERS=1"
	.align	128
        .global         triton_poi_fused__native_batch_norm_legit_no_training_add_relu_13
        .type           triton_poi_fused__native_batch_norm_legit_no_training_add_relu_13,@function
        .size           triton_poi_fused__native_batch_norm_legit_no_training_add_relu_13,(.L_x_1 - triton_poi_fused__native_batch_norm_legit_no_training_add_relu_13)
        .other          triton_poi_fused__native_batch_norm_legit_no_training_add_relu_13,@"STO_CUDA_ENTRY STV_DEFAULT"
triton_poi_fused__native_batch_norm_legit_no_training_add_relu_13:
.text.triton_poi_fused__native_batch_norm_legit_no_training_add_relu_13:
[----:B------:R-:W0:Y:S01]  /*0000*/  LDC R1, c[0x0][0x28] ;  /* 0x00000a00ff017b82 */ /* 0x000e220000000800 */
[----:B------:R-:W1:Y:S07]  /*0010*/  S2R R0, SR_TID.X ;  /* 0x0000000000007919 */ /* 0x000e6e0000002100 */
[----:B------:R-:W2:Y:S01]  /*0020*/  LDC.64 R24, c[0x0][0x210] ;  /* 0x00008400ff187b82 */ /* 0x000ea20000000a00 */
[----:B------:R-:W-:Y:S01]  /*0030*/  ULDC.64 UR6, c[0x0][0x208] ;  /* 0x0000820000067ab9 */ /* 0x000fe20000000a00 */
[----:B------:R-:W-:Y:S01]  /*0040*/  CS2R R4, SRZ ;  /* 0x0000000000047805 */ /* 0x000fe2000001ff00 */
[----:B------:R-:W3:Y:S01]  /*0050*/  S2R R30, SR_CTAID.X ;  /* 0x00000000001e7919 */ /* 0x000ee20000002500 */
[----:B------:R-:W-:-:S02]  /*0060*/  CS2R R6, SRZ ;  /* 0x0000000000067805 */ /* 0x000fc4000001ff00 */
[----:B------:R-:W-:Y:S02]  /*0070*/  CS2R R8, SRZ ;  /* 0x0000000000087805 */ /* 0x000fe4000001ff00 */
[----:B------:R-:W-:Y:S01]  /*0080*/  CS2R R10, SRZ ;  /* 0x00000000000a7805 */ /* 0x000fe2000001ff00 */
[----:B------:R-:W4:Y:S01]  /*0090*/  S2R R3, SR_CTAID.Y ;  /* 0x0000000000037919 */ /* 0x000f220000002600 */
[----:B------:R-:W5:Y:S08]  /*00a0*/  LDC.64 R36, c[0x0][0x220] ;  /* 0x00008800ff247b82 */ /* 0x000f700000000a00 */
[----:B------:R-:W5:Y:S01]  /*00b0*/  LDC.64 R40, c[0x0][0x218] ;  /* 0x00008600ff287b82 */ /* 0x000f620000000a00 */
[----:B-1----:R-:W-:Y:S01]  /*00c0*/  SHF.R.U32.HI R31, RZ, 0x4, R0 ;  /* 0x00000004ff1f7819 */ /* 0x002fe20000011600 */
[----:B------:R-:W-:-:S02]  /*00d0*/  IMAD.SHL.U32 R27, R0, 0x4, RZ ;  /* 0x00000004001b7824 */ /* 0x000fc400078e00ff */
[----:B---3--:R-:W-:Y:S01]  /*00e0*/  IMAD.SHL.U32 R30, R30, 0x40, RZ ;  /* 0x000000401e1e7824 */ /* 0x008fe200078e00ff */
[----:B------:R-:W-:Y:S01]  /*00f0*/  SGXT.U32 R31, R31, 0x4 ;  /* 0x000000041f1f781a */ /* 0x000fe20000000000 */
[----:B----4-:R-:W-:-:S03]  /*0100*/  IMAD.SHL.U32 R2, R3, 0x40, RZ ;  /* 0x0000004003027824 */ /* 0x010fc600078e00ff */
[----:B------:R-:W-:Y:S02]  /*0110*/  LOP3.LUT R33, R30, 0x3c, R27, 0xf8, !PT ;  /* 0x0000003c1e217812 */ /* 0x000fe400078ef81b */
[----:B------:R-:W-:Y:S02]  /*0120*/  LOP3.LUT R0, R2, 0x10, R31, 0xfe, !PT ;  /* 0x0000001002007812 */ /* 0x000fe400078efe1f */
[----:B------:R-:W-:Y:S02]  /*0130*/  LOP3.LUT R32, R2, R31, RZ, 0xfc, !PT ;  /* 0x0000001f02207212 */ /* 0x000fe400078efcff */
[----:B------:R-:W-:Y:S01]  /*0140*/  LOP3.LUT R28, R2, 0x30, R31, 0xfe, !PT ;  /* 0x00000030021c7812 */ /* 0x000fe200078efe1f */
[----:B------:R-:W-:Y:S01]  /*0150*/  IMAD R29, R0, 0x40, R33 ;  /* 0x00000040001d7824 */ /* 0x000fe200078e0221 */
[----:B------:R-:W-:Y:S02]  /*0160*/  LOP3.LUT R0, R2, 0x20, R31, 0xfe, !PT ;  /* 0x0000002002007812 */ /* 0x000fe400078efe1f */
[----:B------:R-:W-:Y:S01]  /*0170*/  ISETP.GE.AND P0, PT, R33, 0x40, PT ;  /* 0x000000402100780c */ /* 0x000fe20003f06270 */
[----:B--2---:R-:W-:Y:S01]  /*0180*/  IMAD.WIDE R22, R29, 0x4, R24 ;  /* 0x000000041d167825 */ /* 0x004fe200078e0218 */
[----:B------:R-:W-:-:S02]  /*0190*/  LEA R32, R32, R33, 0x6 ;  /* 0x0000002120207211 */ /* 0x000fc400078e30ff */
[----:B------:R-:W-:Y:S01]  /*01a0*/  LEA R28, R28, R33, 0x6 ;  /* 0x000000211c1c7211 */ /* 0x000fe200078e30ff */
[----:B------:R-:W-:Y:S01]  /*01b0*/  IMAD R0, R0, 0x40, R33 ;  /* 0x0000004000007824 */ /* 0x000fe200078e0221 */
[----:B------:R-:W-:Y:S01]  /*01c0*/  LOP3.LUT R2, R2, 0x3c, R27, 0xf8, !PT ;  /* 0x0000003c02027812 */ /* 0x000fe200078ef81b */
[----:B------:R-:W-:Y:S01]  /*01d0*/  IMAD.WIDE R20, R32, 0x4, R24 ;  /* 0x0000000420147825 */ /* 0x000fe200078e0218 */
[----:B------:R-:W-:-:S03]  /*01e0*/  CS2R R26, SRZ ;  /* 0x00000000001a7805 */ /* 0x000fc6000001ff00 */
[--C-:B------:R-:W-:Y:S01]  /*01f0*/  IMAD.WIDE R34, R0, 0x4, R24.reuse ;  /* 0x0000000400227825 */ /* 0x100fe200078e0218 */
[----:B------:R-:W-:Y:S01]  /*0200*/  CS2R R12, SRZ ;  /* 0x00000000000c7805 */ /* 0x000fe2000001ff00 */
[----:B------:R1:W2:Y:S02]  /*0210*/  @!P0 LDG.E.EL.128 R4, desc[UR6][R20.64] ;  /* 0x0000000614048981 */ /* 0x0002a4000c2e1d00 */
[----:B------:R-:W-:Y:S01]  /*0220*/  IMAD.WIDE R38, R28, 0x4, R24 ;  /* 0x000000041c267825 */ /* 0x000fe200078e0218 */
[----:B------:R-:W-:Y:S01]  /*0230*/  CS2R R24, SRZ ;  /* 0x0000000000187805 */ /* 0x000fe2000001ff00 */
[----:B------:R3:W4:Y:S01]  /*0240*/  @!P0 LDG.E.EL.128 R8, desc[UR6][R22.64] ;  /* 0x0000000616088981 */ /* 0x000722000c2e1d00 */
[----:B------:R-:W-:Y:S01]  /*0250*/  CS2R R14, SRZ ;  /* 0x00000000000e7805 */ /* 0x000fe2000001ff00 */
[C---:B-----5:R-:W-:Y:S01]  /*0260*/  IMAD.WIDE R36, R33.reuse, 0x4, R36 ;  /* 0x0000000421247825 */ /* 0x060fe200078e0224 */
[----:B------:R-:W-:Y:S02]  /*0270*/  CS2R R16, SRZ ;  /* 0x0000000000107805 */ /* 0x000fe4000001ff00 */
[----:B------:R-:W-:Y:S01]  /*0280*/  CS2R R18, SRZ ;  /* 0x0000000000127805 */ /* 0x000fe2000001ff00 */
[----:B0-----:R-:W-:Y:S01]  /*0290*/  IMAD.WIDE R40, R33, 0x4, R40 ;  /* 0x0000000421287825 */ /* 0x001fe200078e0228 */
[----:B------:R-:W5:Y:S01]  /*02a0*/  @!P0 LDG.E.EL.128 R24, desc[UR6][R36.64] ;  /* 0x0000000624188981 */ /* 0x000f62000c2e1d00 */
[----:B-1----:R-:W-:-:S02]  /*02b0*/  CS2R R20, SRZ ;  /* 0x0000000000147805 */ /* 0x002fc4000001ff00 */
[----:B---3--:R-:W-:Y:S01]  /*02c0*/  CS2R R22, SRZ ;  /* 0x0000000000167805 */ /* 0x008fe2000001ff00 */
[----:B------:R-:W3:Y:S04]  /*02d0*/  @!P0 LDG.E.EL.128 R12, desc[UR6][R34.64] ;  /* 0x00000006220c8981 */ /* 0x000ee8000c2e1d00 */
[----:B------:R-:W2:Y:S04]  /*02e0*/  @!P0 LDG.E.EL.128 R16, desc[UR6][R40.64] ;  /* 0x0000000628108981 */ /* 0x000ea8000c2e1d00 */
[----:B------:R0:W3:Y:S02]  /*02f0*/  @!P0 LDG.E.EL.128 R20, desc[UR6][R38.64] ;  /* 0x0000000626148981 */ /* 0x0000e4000c2e1d00 */
[----:B0-----:R-:W0:Y:S02]  /*0300*/  LDC.64 R38, c[0x0][0x228] ;  /* 0x00008a00ff267b82 */ /* 0x001e240000000a00 */
[----:B0-----:R-:W-:-:S06]  /*0310*/  IMAD.WIDE R40, R33, 0x4, R38 ;  /* 0x0000000421287825 */ /* 0x001fcc00078e0226 */
[----:B------:R-:W0:Y:S02]  /*0320*/  LDC.64 R38, c[0x0][0x230] ;  /* 0x00008c00ff267b82 */ /* 0x000e240000000a00 */
[----:B0-----:R-:W-:-:S04]  /*0330*/  IMAD.WIDE R38, R33, 0x4, R38 ;  /* 0x0000000421267825 */ /* 0x001fc800078e0226 */
[----:B-----5:R-:W-:-:S06]  /*0340*/  FADD R35, R24, 9.9999997473787516356e-06 ;  /* 0x3727c5ac18237421 */ /* 0x020fcc0000000000 */
[----:B------:R-:W0:Y:S01]  /*0350*/  MUFU.SQRT R35, R35 ;  /* 0x0000002300237308 */ /* 0x000e220000002000 */
[----:B------:R-:W-:Y:S01]  /*0360*/  FADD R25, R25, 9.9999997473787516356e-06 ;  /* 0x3727c5ac19197421 */ /* 0x000fe20000000000 */
[----:B------:R-:W-:Y:S01]  /*0370*/  FADD R27, R27, 9.9999997473787516356e-06 ;  /* 0x3727c5ac1b1b7421 */ /* 0x000fe20000000000 */
[----:B------:R-:W-:Y:S01]  /*0380*/  FADD R26, R26, 9.9999997473787516356e-06 ;  /* 0x3727c5ac1a1a7421 */ /* 0x000fe20000000000 */
[C---:B--2---:R-:W-:Y:S01]  /*0390*/  FADD R34, -R19.reuse, R7 ;  /* 0x0000000713227221 */ /* 0x044fe20000000100 */
[C---:B----4-:R-:W-:Y:S01]  /*03a0*/  FADD R11, -R19.reuse, R11 ;  /* 0x0000000b130b7221 */ /* 0x050fe20000000100 */
[C---:B---3--:R-:W-:Y:S01]  /*03b0*/  FADD R15, -R19.reuse, R15 ;  /* 0x0000000f130f7221 */ /* 0x048fe20000000100 */
[----:B------:R-:W-:Y:S01]  /*03c0*/  FADD R19, -R19, R23 ;  /* 0x0000001713137221 */ /* 0x000fe20000000100 */
[----:B------:R-:W1:Y:S01]  /*03d0*/  MUFU.SQRT R25, R25 ;  /* 0x0000001900197308 */ /* 0x000e620000002000 */
[----:B------:R-:W-:Y:S01]  /*03e0*/  FADD R24, -R18, R6 ;  /* 0x0000000612187221 */ /* 0x000fe20000000100 */
[----:B0-----:R-:W-:-:S06]  /*03f0*/  FSETP.GT.AND P6, PT, R35, 8.50705917302346158658e+37, PT ;  /* 0x7e8000002300780b */ /* 0x001fcc0003fc4000 */
[----:B------:R-:W0:Y:S01]  /*0400*/  MUFU.SQRT R23, R27 ;  /* 0x0000001b00177308 */ /* 0x000e220000002000 */
[----:B------:R-:W-:-:S07]  /*0410*/  FSETP.GEU.AND P1, PT, R35, 1.175494350822287508e-38, PT ;  /* 0x008000002300780b */ /* 0x000fce0003f2e000 */
[----:B------:R-:W2:Y:S01]  /*0420*/  MUFU.SQRT R7, R26 ;  /* 0x0000001a00077308 */ /* 0x000ea20000002000 */
[----:B------:R-:W-:Y:S02]  /*0430*/  IMAD.MOV.U32 R6, RZ, RZ, 0x3e800000 ;  /* 0x3e800000ff067424 */ /* 0x000fe400078e00ff */
[C---:B------:R-:W-:Y:S01]  /*0440*/  FADD R10, -R18.reuse, R10 ;  /* 0x0000000a120a7221 */ /* 0x040fe20000000100 */
[C---:B------:R-:W-:Y:S01]  /*0450*/  FADD R36, -R18.reuse, R14 ;  /* 0x0000000e12247221 */ /* 0x040fe20000000100 */
[----:B------:R-:W-:Y:S01]  /*0460*/  FADD R18, -R18, R22 ;  /* 0x0000001612127221 */ /* 0x000fe20000000100 */
[----:B-1----:R-:W-:Y:S01]  /*0470*/  FSETP.GT.AND P2, PT, R25, 8.50705917302346158658e+37, PT ;  /* 0x7e8000001900780b */ /* 0x002fe20003f44000 */
[----:B------:R-:W-:Y:S01]  /*0480*/  @P6 FMUL R35, R35, 0.25 ;  /* 0x3e80000023236820 */ /* 0x000fe20000400000 */
[----:B------:R-:W-:Y:S02]  /*0490*/  FSEL R22, R6, 1, P6 ;  /* 0x3f80000006167808 */ /* 0x000fe40003000000 */
[----:B0-----:R-:W-:Y:S01]  /*04a0*/  FSETP.GT.AND P6, PT, R23, 8.50705917302346158658e+37, PT ;  /* 0x7e8000001700780b */ /* 0x001fe20003fc4000 */
[----:B------:R-:W-:Y:S01]  /*04b0*/  @!P1 FMUL R35, R35, 16777216 ;  /* 0x4b80000023239820 */ /* 0x000fe20000400000 */
[----:B------:R-:W-:Y:S01]  /*04c0*/  FSETP.GEU.AND P3, PT, R25, 1.175494350822287508e-38, PT ;  /* 0x008000001900780b */ /* 0x000fe20003f6e000 */
[----:B------:R-:W-:Y:S01]  /*04d0*/  @!P1 FMUL R22, R22, 16777216 ;  /* 0x4b80000016169820 */ /* 0x000fe20000400000 */
[----:B--2---:R-:W-:-:S02]  /*04e0*/  FSETP.GT.AND P4, PT, R7, 8.50705917302346158658e+37, PT ;  /* 0x7e8000000700780b */ /* 0x004fc40003f84000 */
[----:B------:R-:W-:Y:S02]  /*04f0*/  FSETP.GEU.AND P1, PT, R23, 1.175494350822287508e-38, PT ;  /* 0x008000001700780b */ /* 0x000fe40003f2e000 */
[----:B------:R-:W-:Y:S01]  /*0500*/  FSETP.GEU.AND P5, PT, R7, 1.175494350822287508e-38, PT ;  /* 0x008000000700780b */ /* 0x000fe20003fae000 */
[----:B------:R-:W-:Y:S01]  /*0510*/  @P2 FMUL R25, R25, 0.25 ;  /* 0x3e80000019192820 */ /* 0x000fe20000400000 */
[----:B------:R-:W0:Y:S03]  /*0520*/  MUFU.RCP R35, R35 ;  /* 0x0000002300237308 */ /* 0x000e260000001000 */
[----:B------:R-:W-:Y:S02]  /*0530*/  @P6 FMUL R23, R23, 0.25 ;  /* 0x3e80000017176820 */ /* 0x000fe40000400000 */
[----:B------:R-:W-:Y:S02]  /*0540*/  @!P3 FMUL R25, R25, 16777216 ;  /* 0x4b8000001919b820 */ /* 0x000fe40000400000 */
[----:B------:R-:W-:-:S02]  /*0550*/  @P4 FMUL R7, R7, 0.25 ;  /* 0x3e80000007074820 */ /* 0x000fc40000400000 */
[----:B------:R-:W-:Y:S02]  /*0560*/  @!P1 FMUL R23, R23, 16777216 ;  /* 0x4b80000017179820 */ /* 0x000fe40000400000 */
[----:B------:R-:W-:Y:S01]  /*0570*/  @!P5 FMUL R7, R7, 16777216 ;  /* 0x4b8000000707d820 */ /* 0x000fe20000400000 */
[C---:B------:R-:W-:Y:S01]  /*0580*/  FADD R14, -R17.reuse, R5 ;  /* 0x00000005110e7221 */ /* 0x040fe20000000100 */
[----:B------:R-:W1:Y:S01]  /*0590*/  MUFU.RCP R25, R25 ;  /* 0x0000001900197308 */ /* 0x000e620000001000 */
[C---:B------:R-:W-:Y:S01]  /*05a0*/  FADD R9, -R17.reuse, R9 ;  /* 0x0000000911097221 */ /* 0x040fe20000000100 */
[C---:B------:R-:W-:Y:S01]  /*05b0*/  FADD R13, -R17.reuse, R13 ;  /* 0x0000000d110d7221 */ /* 0x040fe20000000100 */
[----:B------:R-:W-:Y:S01]  /*05c0*/  FADD R21, -R17, R21 ;  /* 0x0000001511157221 */ /* 0x000fe20000000100 */
[----:B0-----:R-:W-:-:S04]  /*05d0*/  FMUL R27, R35, R22 ;  /* 0x00000016231b7220 */ /* 0x001fc80000400000 */
[----:B------:R-:W0:Y:S01]  /*05e0*/  MUFU.RCP R17, R7 ;  /* 0x0000000700117308 */ /* 0x000e220000001000 */
[----:B------:R-:W-:Y:S01]  /*05f0*/  FADD R5, -R16, R8 ;  /* 0x0000000810057221 */ /* 0x000fe20000000100 */
[----:B------:R-:W-:-:S06]  /*0600*/  FSEL R22, R6, 1, P2 ;  /* 0x3f80000006167808 */ /* 0x000fcc0001000000 */
[----:B------:R-:W2:Y:S01]  /*0610*/  MUFU.RCP R23, R23 ;  /* 0x0000001700177308 */ /* 0x000ea20000001000 */
[C---:B------:R-:W-:Y:S02]  /*0620*/  FSEL R8, R6.reuse, 1, P4 ;  /* 0x3f80000006087808 */ /* 0x040fe40002000000 */
[----:B------:R-:W-:Y:S01]  /*0630*/  FSEL R6, R6, 1, P6 ;  /* 0x3f80000006067808 */ /* 0x000fe20003000000 */
[----:B------:R-:W-:Y:S02]  /*0640*/  @!P3 FMUL R22, R22, 16777216 ;  /* 0x4b8000001616b820 */ /* 0x000fe40000400000 */
[----:B------:R-:W-:Y:S01]  /*0650*/  @!P5 FMUL R8, R8, 16777216 ;  /* 0x4b8000000808d820 */ /* 0x000fe20000400000 */
[----:B------:R-:W-:Y:S01]  /*0660*/  FADD R12, -R16, R12 ;  /* 0x0000000c100c7221 */ /* 0x000fe20000000100 */
[----:B------:R-:W-:Y:S01]  /*0670*/  @!P1 FMUL R6, R6, 16777216 ;  /* 0x4b80000006069820 */ /* 0x000fe20000400000 */
[----:B-1----:R-:W-:Y:S01]  /*0680*/  FMUL R22, R25, R22 ;  /* 0x0000001619167220 */ /* 0x002fe20000400000 */
[----:B0-----:R-:W-:Y:S01]  /*0690*/  FMUL R17, R17, R8 ;  /* 0x0000000811117220 */ /* 0x001fe20000400000 */
[C---:B------:R-:W-:Y:S01]  /*06a0*/  FADD R4, -R16.reuse, R4 ;  /* 0x0000000410047221 */ /* 0x040fe20000000100 */
[----:B------:R-:W-:Y:S01]  /*06b0*/  FADD R20, -R16, R20 ;  /* 0x0000001410147221 */ /* 0x000fe20000000100 */
[----:B--2---:R-:W-:Y:S01]  /*06c0*/  FMUL R8, R23, R6 ;  /* 0x0000000617087220 */ /* 0x004fe20000400000 */
[----:B------:R-:W-:Y:S01]  /*06d0*/  FMUL R23, R27, R12 ;  /* 0x0000000c1b177220 */ /* 0x000fe20000400000 */
[C---:B------:R-:W-:Y:S01]  /*06e0*/  FMUL R12, R22.reuse, R14 ;  /* 0x0000000e160c7220 */ /* 0x040fe20000400000 */
[C---:B------:R-:W-:Y:S01]  /*06f0*/  FMUL R26, R22.reuse, R9 ;  /* 0x00000009161a7220 */ /* 0x040fe20000400000 */
[C---:B------:R-:W-:Y:S01]  /*0700*/  FMUL R14, R22.reuse, R13 ;  /* 0x0000000d160e7220 */ /* 0x040fe20000400000 */
[----:B------:R-:W-:Y:S01]  /*0710*/  FMUL R22, R22, R21 ;  /* 0x0000001516167220 */ /* 0x000fe20000400000 */
[----:B------:R-:W-:Y:S01]  /*0720*/  FMUL R13, R17, R24 ;  /* 0x00000018110d7220 */ /* 0x000fe20000400000 */
[C---:B------:R-:W-:Y:S01]  /*0730*/  FMUL R35, R27.reuse, R4 ;  /* 0x000000041b237220 */ /* 0x040fe20000400000 */
[----:B------:R-:W-:Y:S01]  /*0740*/  FMUL R25, R27, R5 ;  /* 0x000000051b197220 */ /* 0x000fe20000400000 */
[C---:B------:R-:W-:Y:S01]  /*0750*/  FMUL R24, R17.reuse, R10 ;  /* 0x0000000a11187220 */ /* 0x040fe20000400000 */
[----:B------:R-:W-:Y:S01]  /*0760*/  FMUL R21, R17, R36 ;  /* 0x0000002411157220 */ /* 0x000fe20000400000 */
[----:B------:R-:W-:Y:S01]  /*0770*/  FMUL R27, R27, R20 ;  /* 0x000000141b1b7220 */ /* 0x000fe20000400000 */
[----:B------:R-:W-:Y:S01]  /*0780*/  FMUL R17, R17, R18 ;  /* 0x0000001211117220 */ /* 0x000fe20000400000 */
[C---:B------:R-:W-:Y:S01]  /*0790*/  FMUL R34, R8.reuse, R34 ;  /* 0x0000002208227220 */ /* 0x040fe20000400000 */
[C---:B------:R-:W-:Y:S01]  /*07a0*/  FMUL R18, R8.reuse, R11 ;  /* 0x0000000b08127220 */ /* 0x040fe20000400000 */
[C---:B------:R-:W-:Y:S01]  /*07b0*/  FMUL R20, R8.reuse, R15 ;  /* 0x0000000f08147220 */ /* 0x040fe20000400000 */
[----:B------:R-:W-:Y:S01]  /*07c0*/  FMUL R16, R8, R19 ;  /* 0x0000001308107220 */ /* 0x000fe20000400000 */
[----:B------:R-:W-:-:S02]  /*07d0*/  CS2R R4, SRZ ;  /* 0x0000000000047805 */ /* 0x000fc4000001ff00 */
[----:B------:R-:W-:Y:S02]  /*07e0*/  CS2R R6, SRZ ;  /* 0x0000000000067805 */ /* 0x000fe4000001ff00 */
[----:B------:R-:W-:Y:S02]  /*07f0*/  CS2R R8, SRZ ;  /* 0x0000000000087805 */ /* 0x000fe4000001ff00 */
[----:B------:R-:W-:Y:S01]  /*0800*/  CS2R R10, SRZ ;  /* 0x00000000000a7805 */ /* 0x000fe2000001ff00 */
[----:B------:R-:W0:Y:S01]  /*0810*/  LDC.64 R36, c[0x0][0x238] ;  /* 0x00008e00ff247b82 */ /* 0x000e220000000a00 */
[----:B------:R-:W2:Y:S04]  /*0820*/  @!P0 LDG.E.EL.128 R4, desc[UR6][R40.64] ;  /* 0x0000000628048981 */ /* 0x000ea8000c2e1d00 */
[----:B------:R0:W2:Y:S02]  /*0830*/  @!P0 LDG.E.EL.128 R8, desc[UR6][R38.64] ;  /* 0x0000000626088981 */ /* 0x0000a4000c2e1d00 */
[----:B0-----:R-:W-:-:S04]  /*0840*/  IMAD.WIDE R38, R32, 0x4, R36 ;  /* 0x0000000420267825 */ /* 0x001fc800078e0224 */
[-CC-:B--2---:R-:W-:Y:S01]  /*0850*/  FFMA R17, R17, R6.reuse, R10.reuse ;  /* 0x0000000611117223 */ /* 0x184fe2000000000a */
[-CC-:B------:R-:W-:Y:S01]  /*0860*/  FFMA R21, R21, R6.reuse, R10.reuse ;  /* 0x0000000615157223 */ /* 0x180fe2000000000a */
[-CC-:B------:R-:W-:Y:S01]  /*0870*/  FFMA R19, R24, R6.reuse, R10.reuse ;  /* 0x0000000618137223 */ /* 0x180fe2000000000a */
[----:B------:R-:W-:Y:S01]  /*0880*/  FFMA R33, R13, R6, R10 ;  /* 0x000000060d217223 */ /* 0x000fe2000000000a */
[-CC-:B------:R-:W-:Y:S01]  /*0890*/  FFMA R24, R14, R5.reuse, R9.reuse ;  /* 0x000000050e187223 */ /* 0x180fe20000000009 */
[----:B------:R-:W-:Y:S01]  /*08a0*/  FFMA R10, R12, R5, R9 ;  /* 0x000000050c0a7223 */ /* 0x000fe20000000009 */
[----:B------:R-:W-:Y:S02]  /*08b0*/  CS2R R12, SRZ ;  /* 0x00000000000c7805 */ /* 0x000fe4000001ff00 */
[----:B------:R-:W-:-:S06]  /*08c0*/  CS2R R14, SRZ ;  /* 0x00000000000e7805 */ /* 0x000fcc000001ff00 */
[----:B------:R0:W2:Y:S01]  /*08d0*/  @!P0 LDG.E.EL.128 R12, desc[UR6][R38.64] ;  /* 0x00000006260c8981 */ /* 0x0000a2000c2e1d00 */
[-CC-:B------:R-:W-:Y:S01]  /*08e0*/  FFMA R16, R16, R7.reuse, R11.reuse ;  /* 0x0000000710107223 */ /* 0x180fe2000000000b */
[-CC-:B------:R-:W-:Y:S01]  /*08f0*/  FFMA R20, R20, R7.reuse, R11.reuse ;  /* 0x0000000714147223 */ /* 0x180fe2000000000b */
[-CC-:B------:R-:W-:Y:S01]  /*0900*/  FFMA R18, R18, R7.reuse, R11.reuse ;  /* 0x0000000712127223 */ /* 0x180fe2000000000b */
[----:B------:R-:W-:Y:S01]  /*0910*/  FFMA R34, R34, R7, R11 ;  /* 0x0000000722227223 */ /* 0x000fe2000000000b */
[-CC-:B------:R-:W-:Y:S01]  /*0920*/  FFMA R22, R22, R5.reuse, R9.reuse ;  /* 0x0000000516167223 */ /* 0x180fe20000000009 */
[----:B------:R-:W-:Y:S01]  /*0930*/  FFMA R26, R26, R5, R9 ;  /* 0x000000051a1a7223 */ /* 0x000fe20000000009 */
[-CC-:B------:R-:W-:Y:S01]  /*0940*/  FFMA R27, R27, R4.reuse, R8.reuse ;  /* 0x000000041b1b7223 */ /* 0x180fe20000000008 */
[-CC-:B------:R-:W-:Y:S01]  /*0950*/  FFMA R23, R23, R4.reuse, R8.reuse ;  /* 0x0000000417177223 */ /* 0x180fe20000000008 */
[-CC-:B------:R-:W-:Y:S01]  /*0960*/  FFMA R25, R25, R4.reuse, R8.reuse ;  /* 0x0000000419197223 */ /* 0x180fe20000000008 */
[----:B------:R-:W-:Y:S01]  /*0970*/  FFMA R35, R35, R4, R8 ;  /* 0x0000000423237223 */ /* 0x000fe20000000008 */
[----:B------:R-:W-:-:S02]  /*0980*/  CS2R R4, SRZ ;  /* 0x0000000000047805 */ /* 0x000fc4000001ff00 */
[----:B------:R-:W-:Y:S01]  /*0990*/  CS2R R6, SRZ ;  /* 0x0000000000067805 */ /* 0x000fe2000001ff00 */
[----:B------:R-:W-:-:S05]  /*09a0*/  IMAD.WIDE R40, R29, 0x4, R36 ;  /* 0x000000041d287825 */ /* 0x000fca00078e0224 */
[----:B------:R-:W3:Y:S01]  /*09b0*/  @!P0 LDG.E.EL.128 R4, desc[UR6][R40.64] ;  /* 0x0000000628048981 */ /* 0x000ee2000c2e1d00 */
[----:B------:R-:W-:Y:S01]  /*09c0*/  CS2R R8, SRZ ;  /* 0x0000000000087805 */ /* 0x000fe2000001ff00 */
[----:B0-----:R-:W-:-:S04]  /*09d0*/  IMAD.WIDE R38, R0, 0x4, R36 ;  /* 0x0000000400267825 */ /* 0x001fc800078e0224 */
[----:B------:R-:W-:Y:S01]  /*09e0*/  IMAD.WIDE R28, R28, 0x4, R36 ;  /* 0x000000041c1c7825 */ /* 0x000fe200078e0224 */
[----:B------:R-:W0:Y:S01]  /*09f0*/  S2UR UR5, SR_CgaCtaId ;  /* 0x00000000000579c3 */ /* 0x000e220000008800 */
[C---:B--2---:R-:W-:Y:S02]  /*0a00*/  FSETP.GEU.AND P5, PT, R10.reuse, -R13, PT ;  /* 0x8000000d0a00720b */ /* 0x044fe40003fae000 */
[----:B------:R-:W-:Y:S01]  /*0a10*/  FADD R32, R10, R13 ;  /* 0x0000000d0a207221 */ /* 0x000fe20000000000 */
[----:B------:R-:W-:Y:S02]  /*0a20*/  CS2R R10, SRZ ;  /* 0x00000000000a7805 */ /* 0x000fe4000001ff00 */
[----:B------:R-:W-:Y:S01]  /*0a30*/  FSETP.GEU.AND P4, PT, R33, -R14, PT ;  /* 0x8000000e2100720b */ /* 0x000fe20003f8e000 */
[----:B------:R-:W-:Y:S01]  /*0a40*/  FADD R0, R35, R12 ;  /* 0x0000000c23007221 */ /* 0x000fe20000000000 */
[C---:B------:R-:W-:Y:S01]  /*0a50*/  FSETP.GEU.AND P3, PT, R34.reuse, -R15, PT ;  /* 0x8000000f2200720b */ /* 0x040fe20003f6e000 */
[----:B------:R-:W-:Y:S01]  /*0a60*/  FADD R33, R33, R14 ;  /* 0x0000000e21217221 */ /* 0x000fe20000000000 */
[----:B------:R-:W-:Y:S01]  /*0a70*/  FSETP.GEU.AND P6, PT, R35, -R12, PT ;  /* 0x8000000c2300720b */ /* 0x000fe20003fce000 */
[----:B------:R-:W2:Y:S01]  /*0a80*/  @!P0 LDG.E.EL.128 R8, desc[UR6][R38.64] ;  /* 0x0000000626088981 */ /* 0x000ea2000c2e1d00 */
[----:B------:R-:W-:Y:S01]  /*0a90*/  FADD R34, R34, R15 ;  /* 0x0000000f22227221 */ /* 0x000fe20000000000 */
[----:B------:R-:W-:-:S02]  /*0aa0*/  CS2R R12, SRZ ;  /* 0x00000000000c7805 */ /* 0x000fc4000001ff00 */
[----:B------:R-:W-:-:S06]  /*0ab0*/  CS2R R14, SRZ ;  /* 0x00000000000e7805 */ /* 0x000fcc000001ff00 */
[----:B------:R1:W4:Y:S01]  /*0ac0*/  @!P0 LDG.E.EL.128 R12, desc[UR6][R28.64] ;  /* 0x000000061c0c8981 */ /* 0x000322000c2e1d00 */
[----:B------:R-:W5:Y:S01]  /*0ad0*/  S2R R35, SR_TID.X ;  /* 0x0000000000237919 */ /* 0x000f620000002100 */
[----:B------:R-:W-:Y:S02]  /*0ae0*/  UMOV UR4, 0x400 ;  /* 0x0000040000047882 */ /* 0x000fe40000000000 */
[----:B0-----:R-:W-:Y:S01]  /*0af0*/  UPRMT UR4, UR5, 0x654, UR4 ;  /* 0x0000065405047896 */ /* 0x001fe20008000004 */
[C---:B---3--:R-:W-:Y:S01]  /*0b00*/  FSETP.GEU.AND P2, PT, R25.reuse, -R4, PT ;  /* 0x800000041900720b */ /* 0x048fe20003f4e000 */
[----:B------:R-:W-:Y:S01]  /*0b10*/  FADD R4, R25, R4 ;  /* 0x0000000419047221 */ /* 0x000fe20000000000 */
[C---:B------:R-:W-:Y:S01]  /*0b20*/  FSETP.GEU.AND P1, PT, R26.reuse, -R5, PT ;  /* 0x800000051a00720b */ /* 0x040fe20003f2e000 */
[----:B------:R-:W-:Y:S01]  /*0b30*/  FADD R26, R26, R5 ;  /* 0x000000051a1a7221 */ /* 0x000fe20000000000 */
[C---:B------:R-:W-:Y:S01]  /*0b40*/  FSETP.GEU.AND P0, PT, R19.reuse, -R6, PT ;  /* 0x800000061300720b */ /* 0x040fe20003f0e000 */
[----:B------:R-:W-:Y:S01]  /*0b50*/  FADD R6, R19, R6 ;  /* 0x0000000613067221 */ /* 0x000fe20000000000 */
[----:B-----5:R-:W-:-:S05]  /*0b60*/  IMAD.SHL.U32 R36, R35, 0x100, RZ ;  /* 0x0000010023247824 */ /* 0x020fca00078e00ff */
[----:B------:R-:W-:-:S04]  /*0b70*/  LOP3.LUT R36, R36, 0xf00, RZ, 0xc0, !PT ;  /* 0x00000f0024247812 */ /* 0x000fc800078ec0ff */
[C---:B-1----:R-:W-:Y:S02]  /*0b80*/  LOP3.LUT R29, R36.reuse, R31, RZ, 0xfc, !PT ;  /* 0x0000001f241d7212 */ /* 0x042fe400078efcff */
[C---:B------:R-:W-:Y:S02]  /*0b90*/  LEA.HI R28, R36.reuse, UR4, RZ, 0x1e ;  /* 0x00000004241c7c11 */ /* 0x040fe4000f8ff0ff */
[----:B------:R-:W-:Y:S02]  /*0ba0*/  LOP3.LUT R25, R36, 0x40, RZ, 0xfc, !PT ;  /* 0x0000004024197812 */ /* 0x000fe400078efcff */
[----:B------:R-:W-:Y:S02]  /*0bb0*/  LEA R5, R29, R28, 0x2 ;  /* 0x0000001c1d057211 */ /* 0x000fe400078e10ff */
[----:B------:R-:W-:-:S05]  /*0bc0*/  LEA.HI R28, R25, UR4, RZ, 0x1e ;  /* 0x00000004191c7c11 */ /* 0x000fca000f8ff0ff */
[----:B------:R-:W-:Y:S01]  /*0bd0*/  IMAD R25, R29, 0x4, R28 ;  /* 0x000000041d197824 */ /* 0x000fe200078e021c */
[C---:B------:R-:W-:Y:S02]  /*0be0*/  LOP3.LUT R28, R36.reuse, 0x80, RZ, 0xfc, !PT ;  /* 0x00000080241c7812 */ /* 0x040fe400078efcff */
[----:B------:R-:W-:Y:S02]  /*0bf0*/  LOP3.LUT R36, R36, 0xc0, RZ, 0xfc, !PT ;  /* 0x000000c024247812 */ /* 0x000fe400078efcff */
[----:B------:R-:W-:Y:S02]  /*0c00*/  FSEL R33, R33, RZ, P4 ;  /* 0x000000ff21217208 */ /* 0x000fe40002000000 */
[----:B------:R-:W-:Y:S02]  /*0c10*/  LEA.HI R28, R28, UR4, RZ, 0x1e ;  /* 0x000000041c1c7c11 */ /* 0x000fe4000f8ff0ff */
[----:B------:R-:W-:Y:S02]  /*0c20*/  FSEL R26, R26, RZ, P1 ;  /* 0x000000ff1a1a7208 */ /* 0x000fe40000800000 */
[C---:B------:R-:W-:Y:S01]  /*0c30*/  FSETP.GEU.AND P4, PT, R18.reuse, -R7, PT ;  /* 0x800000071200720b */ /* 0x040fe20003f8e000 */
[----:B------:R-:W-:Y:S01]  /*0c40*/  FADD R7, R18, R7 ;  /* 0x0000000712077221 */ /* 0x000fe20000000000 */
[----:B------:R-:W-:-:S02]  /*0c50*/  FSEL R19, R6, RZ, P0 ;  /* 0x000000ff06137208 */ /* 0x000fc40000000000 */
[----:B------:R-:W-:Y:S02]  /*0c60*/  LEA.HI R36, R36, UR4, RZ, 0x1e ;  /* 0x0000000424247c11 */ /* 0x000fe4000f8ff0ff */
[----:B------:R-:W-:Y:S01]  /*0c70*/  FSEL R0, R0, RZ, P6 ;  /* 0x000000ff00007208 */ /* 0x000fe20003000000 */
[C---:B------:R-:W-:Y:S01]  /*0c80*/  IMAD R28, R29.reuse, 0x4, R28 ;  /* 0x000000041d1c7824 */ /* 0x040fe200078e021c */
[----:B------:R-:W-:Y:S02]  /*0c90*/  FSEL R32, R32, RZ, P5 ;  /* 0x000000ff20207208 */ /* 0x000fe40002800000 */
[----:B------:R-:W-:Y:S02]  /*0ca0*/  LEA R29, R29, R36, 0x2 ;  /* 0x000000241d1d7211 */ /* 0x000fe400078e10ff */
[----:B------:R-:W-:Y:S02]  /*0cb0*/  FSEL R34, R34, RZ, P3 ;  /* 0x000000ff22227208 */ /* 0x000fe40001800000 */
[----:B------:R-:W-:-:S02]  /*0cc0*/  FSEL R4, R4, RZ, P2 ;  /* 0x000000ff04047208 */ /* 0x000fc40001000000 */
[----:B------:R-:W-:Y:S01]  /*0cd0*/  FSEL R6, R7, RZ, P4 ;  /* 0x000000ff07067208 */ /* 0x000fe20002000000 */
[----:B------:R0:W-:Y:S04]  /*0ce0*/  STS [R5], R0 ;  /* 0x0000000005007388 */ /* 0x0001e80000000800 */
[----:B------:R-:W-:Y:S04]  /*0cf0*/  STS [R25+0x100], R32 ;  /* 0x0001002019007388 */ /* 0x000fe80000000800 */
[----:B------:R-:W-:Y:S04]  /*0d00*/  STS [R28+0x200], R33 ;  /* 0x000200211c007388 */ /* 0x000fe80000000800 */
[----:B------:R-:W-:Y:S04]  /*0d10*/  STS [R29+0x300], R34 ;  /* 0x000300221d007388 */ /* 0x000fe80000000800 */
[----:B------:R-:W-:Y:S04]  /*0d20*/  STS [R5+0x40], R4 ;  /* 0x0000400405007388 */ /* 0x000fe80000000800 */
[----:B------:R-:W-:Y:S04]  /*0d30*/  STS [R25+0x140], R26 ;  /* 0x0001401a19007388 */ /* 0x000fe80000000800 */
[----:B------:R-:W-:Y:S04]  /*0d40*/  STS [R28+0x240], R19 ;  /* 0x000240131c007388 */ /* 0x000fe80000000800 */
[----:B------:R1:W-:Y:S01]  /*0d50*/  STS [R29+0x340], R6 ;  /* 0x000340061d007388 */ /* 0x0003e20000000800 */
[----:B0-----:R-:W-:-:S05]  /*0d60*/  IMAD.SHL.U32 R0, R35, 0x4, RZ ;  /* 0x0000000423007824 */ /* 0x001fca00078e00ff */
[----:B------:R-:W-:-:S04]  /*0d70*/  LOP3.LUT R0, R0, 0x3fc, RZ, 0xc0, !PT ;  /* 0x000003fc00007812 */ /* 0x000fc800078ec0ff */
[----:B-1----:R-:W-:Y:S02]  /*0d80*/  LOP3.LUT R6, R0, 0x400, RZ, 0xfc, !PT ;  /* 0x0000040000067812 */ /* 0x002fe400078efcff */
[----:B------:R-:W-:Y:S02]  /*0d90*/  LOP3.LUT R35, R35, 0xf0, RZ, 0xc0, !PT ;  /* 0x000000f023237812 */ /* 0x000fe400078ec0ff */
[----:B------:R-:W-:-:S04]  /*0da0*/  SHF.R.U32.HI R6, RZ, 0x2, R6 ;  /* 0x00000002ff067819 */ /* 0x000fc80000011606 */
[----:B------:R-:W-:Y:S01]  /*0db0*/  LOP3.LUT R6, R6, 0x1f0, RZ, 0xc0, !PT ;  /* 0x000001f006067812 */ /* 0x000fe200078ec0ff */
[----:B------:R-:W-:Y:S01]  /*0dc0*/  VIADD R35, R35, UR4 ;  /* 0x0000000423237c36 */ /* 0x000fe20008000000 */
[----:B------:R-:W-:-:S04]  /*0dd0*/  SHF.R.S32.HI R3, RZ, 0x19, R3 ;  /* 0x00000019ff037819 */ /* 0x000fc80000011403 */
[----:B------:R-:W-:-:S04]  /*0de0*/  SGXT R3, R3, 0x1 ;  /* 0x000000010303781a */ /* 0x000fc80000000200 */
[----:B------:R-:W-:Y:S02]  /*0df0*/  LEA.HI R18, R3, R2, RZ, 0x8 ;  /* 0x0000000203127211 */ /* 0x000fe400078f40ff */
[----:B------:R-:W-:Y:S02]  /*0e00*/  LOP3.LUT R3, R30, 0x30, R31, 0xfe, !PT ;  /* 0x000000301e037812 */ /* 0x000fe400078efe1f */
[----:B------:R-:W-:Y:S02]  /*0e10*/  LOP3.LUT R19, R18, 0xffffff00, RZ, 0xc0, !PT ;  /* 0xffffff0012137812 */ /* 0x000fe400078ec0ff */
[C---:B--2---:R-:W-:Y:S01]  /*0e20*/  FSETP.GEU.AND P1, PT, R21.reuse, -R10, PT ;  /* 0x8000000a1500720b */ /* 0x044fe20003f2e000 */
[----:B------:R-:W-:Y:S01]  /*0e30*/  FADD R10, R21, R10 ;  /* 0x0000000a150a7221 */ /* 0x000fe20000000000 */
[C---:B------:R-:W-:Y:S01]  /*0e40*/  FSETP.GEU.AND P0, PT, R20.reuse, -R11, PT ;  /* 0x8000000b1400720b */ /* 0x040fe20003f0e000 */
[----:B------:R-:W-:Y:S01]  /*0e50*/  FADD R11, R20, R11 ;  /* 0x0000000b140b7221 */ /* 0x000fe20000000000 */
[C---:B------:R-:W-:Y:S01]  /*0e60*/  FSETP.GEU.AND P3, PT, R23.reuse, -R8, PT ;  /* 0x800000081700720b */ /* 0x040fe20003f6e000 */
[----:B------:R-:W-:Y:S01]  /*0e70*/  FADD R8, R23, R8 ;  /* 0x0000000817087221 */ /* 0x000fe20000000000 */
[C---:B------:R-:W-:Y:S01]  /*0e80*/  FSETP.GEU.AND P2, PT, R24.reuse, -R9, PT ;  /* 0x800000091800720b */ /* 0x040fe20003f4e000 */
[----:B------:R-:W-:Y:S01]  /*0e90*/  FADD R9, R24, R9 ;  /* 0x0000000918097221 */ /* 0x000fe20000000000 */
[----:B------:R-:W-:-:S02]  /*0ea0*/  FSEL R7, R10, RZ, P1 ;  /* 0x000000ff0a077208 */ /* 0x000fc40000800000 */
[----:B------:R-:W-:Y:S02]  /*0eb0*/  FSEL R10, R11, RZ, P0 ;  /* 0x000000ff0b0a7208 */ /* 0x000fe40000000000 */
[C---:B----4-:R-:W-:Y:S01]  /*0ec0*/  FSETP.GEU.AND P0, PT, R27.reuse, -R12, PT ;  /* 0x8000000c1b00720b */ /* 0x050fe20003f0e000 */
[----:B------:R-:W-:Y:S01]  /*0ed0*/  FADD R12, R27, R12 ;  /* 0x0000000c1b0c7221 */ /* 0x000fe20000000000 */
[----:B------:R-:W-:Y:S02]  /*0ee0*/  FSEL R8, R8, RZ, P3 ;  /* 0x000000ff08087208 */ /* 0x000fe40001800000 */
[----:B------:R-:W-:Y:S02]  /*0ef0*/  FSEL R4, R9, RZ, P2 ;  /* 0x000000ff09047208 */ /* 0x000fe40001000000 */
[C---:B------:R-:W-:Y:S01]  /*0f00*/  FSETP.GEU.AND P2, PT, R22.reuse, -R13, PT ;  /* 0x8000000d1600720b */ /* 0x040fe20003f4e000 */
[----:B------:R-:W-:Y:S01]  /*0f10*/  FADD R13, R22, R13 ;  /* 0x0000000d160d7221 */ /* 0x000fe20000000000 */
[C---:B------:R-:W-:Y:S01]  /*0f20*/  FSETP.GEU.AND P1, PT, R17.reuse, -R14, PT ;  /* 0x8000000e1100720b */ /* 0x040fe20003f2e000 */
[----:B------:R-:W-:Y:S01]  /*0f30*/  FADD R14, R17, R14 ;  /* 0x0000000e110e7221 */ /* 0x000fe20000000000 */
[----:B------:R-:W-:-:S02]  /*0f40*/  FSEL R12, R12, RZ, P0 ;  /* 0x000000ff0c0c7208 */ /* 0x000fc40000000000 */
[C---:B------:R-:W-:Y:S01]  /*0f50*/  FSETP.GEU.AND P0, PT, R16.reuse, -R15, PT ;  /* 0x8000000f1000720b */ /* 0x040fe20003f0e000 */
[----:B------:R-:W-:Y:S01]  /*0f60*/  FADD R15, R16, R15 ;  /* 0x0000000f100f7221 */ /* 0x000fe20000000000 */
[----:B------:R-:W-:Y:S01]  /*0f70*/  STS [R5+0x80], R8 ;  /* 0x0000800805007388 */ /* 0x000fe20000000800 */
[----:B------:R-:W-:-:S03]  /*0f80*/  FSEL R17, R14, RZ, P1 ;  /* 0x000000ff0e117208 */ /* 0x000fc60000800000 */
[----:B------:R0:W-:Y:S01]  /*0f90*/  STS [R25+0x180], R4 ;  /* 0x0001800419007388 */ /* 0x0001e20000000800 */
[----:B------:R-:W-:-:S03]  /*0fa0*/  FSEL R20, R15, RZ, P0 ;  /* 0x000000ff0f147208 */ /* 0x000fc60000000000 */
[----:B------:R1:W-:Y:S01]  /*0fb0*/  STS [R28+0x280], R7 ;  /* 0x000280071c007388 */ /* 0x0003e20000000800 */
[----:B0-----:R-:W-:-:S03]  /*0fc0*/  FSEL R4, R13, RZ, P2 ;  /* 0x000000ff0d047208 */ /* 0x001fc60001000000 */
[----:B------:R-:W-:Y:S04]  /*0fd0*/  STS [R29+0x380], R10 ;  /* 0x0003800a1d007388 */ /* 0x000fe80000000800 */
[----:B------:R0:W-:Y:S04]  /*0fe0*/  STS [R5+0xc0], R12 ;  /* 0x0000c00c05007388 */ /* 0x0001e80000000800 */
[----:B------:R-:W-:Y:S04]  /*0ff0*/  STS [R25+0x1c0], R4 ;  /* 0x0001c00419007388 */ /* 0x000fe80000000800 */
[----:B------:R2:W-:Y:S04]  /*1000*/  STS [R28+0x2c0], R17 ;  /* 0x0002c0111c007388 */ /* 0x0005e80000000800 */
[----:B------:R3:W-:Y:S01]  /*1010*/  STS [R29+0x3c0], R20 ;  /* 0x0003c0141d007388 */ /* 0x0007e20000000800 */
[----:B-1----:R-:W-:-:S04]  /*1020*/  LOP3.LUT R7, R0, 0x800, RZ, 0xfc, !PT ;  /* 0x0000080000077812 */ /* 0x002fc800078efcff */
[----:B------:R-:W-:Y:S01]  /*1030*/  SHF.R.U32.HI R7, RZ, 0x2, R7 ;  /* 0x00000002ff077819 */ /* 0x000fe20000011607 */
[----:B0-----:R-:W-:Y:S01]  /*1040*/  IMAD R5, R0, 0x4, R35 ;  /* 0x0000000400057824 */ /* 0x001fe200078e0223 */
[----:B--2---:R-:W0:Y:S02]  /*1050*/  LDC.64 R16, c[0x0][0x240] ;  /* 0x00009000ff107b82 */ /* 0x004e240000000a00 */
[----:B------:R-:W-:Y:S02]  /*1060*/  LOP3.LUT R8, R7, 0x2f0, RZ, 0xc0, !PT ;  /* 0x000002f007087812 */ /* 0x000fe400078ec0ff */
[----:B------:R-:W-:-:S03]  /*1070*/  IADD3 R7, R6, UR4, RZ ;  /* 0x0000000406077c10 */ /* 0x000fc6000fffe0ff */
[----:B------:R-:W-:Y:S01]  /*1080*/  VIADD R9, R8, UR4 ;  /* 0x0000000408097c36 */ /* 0x000fe20008000000 */
[C---:B------:R-:W-:Y:S01]  /*1090*/  LEA R8, R0.reuse, R7, 0x2 ;  /* 0x0000000700087211 */ /* 0x040fe200078e10ff */
[----:B------:R-:W-:Y:S02]  /*10a0*/  BAR.SYNC.DEFER_BLOCKING 0x0 ;  /* 0x0000000000007b1d */ /* 0x000fe40000010000 */
[----:B------:R-:W-:Y:S02]  /*10b0*/  IMAD R12, R0, 0x4, R9 ;  /* 0x00000004000c7824 */ /* 0x000fe400078e0209 */
[----:B------:R-:W-:Y:S02]  /*10c0*/  IMAD.SHL.U32 R22, R18, 0x40, RZ ;  /* 0x0000004012167824 */ /* 0x000fe400078e00ff */
[----:B------:R-:W1:Y:S04]  /*10d0*/  LDS.128 R4, [R5] ;  /* 0x0000000005047984 */ /* 0x000e680000000c00 */
[----:B------:R-:W2:Y:S04]  /*10e0*/  LDS.128 R8, [R8+0x1000] ;  /* 0x0010000008087984 */ /* 0x000ea80000000c00 */
[----:B------:R-:W4:Y:S01]  /*10f0*/  LDS.128 R12, [R12+0x2000] ;  /* 0x002000000c0c7984 */ /* 0x000f220000000c00 */
[----:B------:R-:W-:-:S02]  /*1100*/  LOP3.LUT R22, R22, 0xffffc000, RZ, 0xc0, !PT ;  /* 0xffffc00016167812 */ /* 0x000fc400078ec0ff */
[----:B------:R-:W-:Y:S02]  /*1110*/  LOP3.LUT R18, R0, 0xc00, RZ, 0xfc, !PT ;  /* 0x00000c0000127812 */ /* 0x000fe400078efcff */
[----:B------:R-:W-:Y:S02]  /*1120*/  LOP3.LUT R21, R30, 0x20, R31, 0xfe, !PT ;  /* 0x000000201e157812 */ /* 0x000fe400078efe1f */
[----:B------:R-:W-:Y:S02]  /*1130*/  LOP3.LUT R23, R30, R31, RZ, 0xfc, !PT ;  /* 0x0000001f1e177212 */ /* 0x000fe400078efcff */
[----:B------:R-:W-:Y:S02]  /*1140*/  LOP3.LUT R31, R30, 0x10, R31, 0xfe, !PT ;  /* 0x000000101e1f7812 */ /* 0x000fe400078efe1f */
[----:B------:R-:W-:Y:S02]  /*1150*/  IADD3 R2, R22, R2, -R19 ;  /* 0x0000000216027210 */ /* 0x000fe40007ffe813 */
[----:B------:R-:W-:-:S02]  /*1160*/  SHF.R.U32.HI R18, RZ, 0x2, R18 ;  /* 0x00000002ff127819 */ /* 0x000fc40000011612 */
[----:B------:R-:W-:Y:S02]  /*1170*/  ISETP.GE.AND P0, PT, R23, 0x40, PT ;  /* 0x000000401700780c */ /* 0x000fe40003f06270 */
[----:B------:R-:W-:Y:S02]  /*1180*/  ISETP.GE.AND P1, PT, R31, 0x40, PT ;  /* 0x000000401f00780c */ /* 0x000fe40003f26270 */
[----:B------:R-:W-:Y:S02]  /*1190*/  ISETP.GE.AND P2, PT, R21, 0x40, PT ;  /* 0x000000401500780c */ /* 0x000fe40003f46270 */
[----:B------:R-:W-:Y:S02]  /*11a0*/  LOP3.LUT R18, R18, 0x3f0, RZ, 0xc0, !PT ;  /* 0x000003f012127812 */ /* 0x000fe400078ec0ff */
[----:B------:R-:W-:Y:S02]  /*11b0*/  LEA R19, R23, R2, 0x8 ;  /* 0x0000000217137211 */ /* 0x000fe400078e40ff */
[----:B------:R-:W-:Y:S01]  /*11c0*/  ISETP.GE.AND P3, PT, R3, 0x40, PT ;  /* 0x000000400300780c */ /* 0x000fe20003f66270 */
[--C-:B------:R-:W-:Y:S01]  /*11d0*/  IMAD R31, R31, 0x100, R2.reuse ;  /* 0x000001001f1f7824 */ /* 0x100fe200078e0202 */
[----:B------:R-:W-:Y:S01]  /*11e0*/  IADD3 R25, R18, UR4, RZ ;  /* 0x0000000412197c10 */ /* 0x000fe2000fffe0ff */
[----:B------:R-:W-:-:S02]  /*11f0*/  IMAD R23, R21, 0x100, R2 ;  /* 0x0000010015177824 */ /* 0x000fc400078e0202 */
[----:B0-----:R-:W-:-:S04]  /*1200*/  IMAD.WIDE R18, R19, 0x4, R16 ;  /* 0x0000000413127825 */ /* 0x001fc800078e0210 */
[--C-:B---3--:R-:W-:Y:S01]  /*1210*/  IMAD.WIDE R20, R31, 0x4, R16.reuse ;  /* 0x000000041f147825 */ /* 0x108fe200078e0210 */
[----:B-1----:R0:W-:Y:S03]  /*1220*/  @!P0 STG.E.128 desc[UR6][R18.64], R4 ;  /* 0x0000000412008986 */ /* 0x0021e6000c101d06 */
[----:B------:R-:W-:Y:S01]  /*1230*/  IMAD.WIDE R22, R23, 0x4, R16 ;  /* 0x0000000417167825 */ /* 0x000fe200078e0210 */
[----:B--2---:R0:W-:Y:S04]  /*1240*/  @!P1 STG.E.128 desc[UR6][R20.64], R8 ;  /* 0x0000000814009986 */ /* 0x0041e8000c101d06 */
[----:B----4-:R0:W-:Y:S01]  /*1250*/  @!P2 STG.E.128 desc[UR6][R22.64], R12 ;  /* 0x0000000c1600a986 */ /* 0x0101e2000c101d06 */
[----:B------:R-:W-:Y:S01]  /*1260*/  IMAD R25, R0, 0x4, R25 ;  /* 0x0000000400197824 */ /* 0x000fe200078e0219 */
[----:B0-----:R-:W-:Y:S06]  /*1270*/  @P3 EXIT ;  /* 0x000000000000394d */ /* 0x001fec0003800000 */
[----:B------:R-:W0:Y:S01]  /*1280*/  LDS.128 R24, [R25+0x3000] ;  /* 0x0030000019187984 */ /* 0x000e220000000c00 */
[----:B------:R-:W-:-:S05]  /*1290*/  LEA R3, R3, R2, 0x8 ;  /* 0x0000000203037211 */ /* 0x000fca00078e40ff */
[----:B------:R-:W-:-:S05]  /*12a0*/  IMAD.WIDE R16, R3, 0x4, R16 ;  /* 0x0000000403107825 */ /* 0x000fca00078e0210 */
[----:B0-----:R-:W-:Y:S01]  /*12b0*/  STG.E.128 desc[UR6][R16.64], R24 ;  /* 0x0000001810007986 */ /* 0x001fe2000c101d06 */
[----:B------:R-:W-:Y:S05]  /*12c0*/  EXIT ;  /* 0x000000000000794d */ /* 0x000fea0003800000 */
.L_x_0:
[----:B------:R-:W-:-:S00]  /*12d0*/  BRA `(.L_x_0) ;  /* 0xfffffffc00fc7947 */ /* 0x000fc0000383ffff */
[----:B------:R-:W-:-:S00]  /*12e0*/  NOP ;  /* 0x0000000000007918 */ /* 0x000fc00000000000 */
        /* <DEDUP_REMOVED lines=9> */
.L_x_1:


//--------------------- .nv.global.init           --------------------------
	.section	.nv.global.init,"aw",@progbits
.nv.global.init:
	.type		_$_str,@object
	.size		_$_str,(_$_str_$_2 - _$_str)
_$_str:
        /*0000*/ 	.byte	0x5f, 0x5f, 0x43, 0x55, 0x44, 0x41, 0x5f, 0x46, 0x54, 0x5a, 0x00
	.type		_$_str_$_2,@object
	.size		_$_str_$_2,(.L_1 - _$_str_$_2)
_$_str_$_2:
        /*000b*/ 	.byte	0x5f, 0x5f, 0x43, 0x55, 0x44, 0x41, 0x5f, 0x50, 0x52, 0x45, 0x43, 0x5f, 0x53, 0x51, 0x52, 0x54
        /*001b*/ 	.byte	0x00
.L_1:


//--------------------- .nv.shared.triton_poi_fused__native_batch_norm_legit_no_training_add_relu_13 --------------------------
	.section	.nv.shared.triton_poi_fused__native_batch_norm_legit_no_training_add_relu_13,"aw",@nobits
	.sectionflags	@""
	.align	16
	.zero		1024


//--------------------- .nv.constant0.triton_poi_fused__native_batch_norm_legit_no_training_add_relu_13 --------------------------
	.section	.nv.constant0.triton_poi_fused__native_batch_norm_legit_no_training_add_relu_13,"a",@progbits
	.sectionflags	@""
	.align	4
.nv.constant0.triton_poi_fused__native_batch_norm_legit_no_training_add_relu_13:
	.zero		592
